//
// Generated by NVIDIA NVVM Compiler
//
// Compiler Build ID: CL-36424714
// Cuda compilation tools, release 13.0, V13.0.88
// Based on NVVM 20.0.0
//

.version 9.0
.target sm_100
.address_size 64

	// .globl	_Z12layoutKernelP6float3

.visible .entry _Z12layoutKernelP6float3(
	.param .u64 .ptr .align 1 _Z12layoutKernelP6float3_param_0
)
{
	.reg .b32 	%r<11>;
	.reg .b32 	%f<7>;
	.reg .b64 	%rd<5>;

	ld.param.u64 	%rd1, [_Z12layoutKernelP6float3_param_0];
	cvta.to.global.u64 	%rd2, %rd1;
	mov.u32 	%r1, %ctaid.x;
	mov.u32 	%r2, %ntid.x;
	mov.u32 	%r3, %tid.x;
	mov.u32 	%r4, %ctaid.y;
	mov.u32 	%r5, %ntid.y;
	mov.u32 	%r6, %tid.y;
	mad.lo.s32 	%r7, %r4, %r5, %r6;
	mov.u32 	%r8, %nctaid.x;
	mad.lo.s32 	%r9, %r7, %r8, %r1;
	mad.lo.s32 	%r10, %r9, %r2, %r3;
	mul.wide.u32 	%rd3, %r10, 12;
	add.s64 	%rd4, %rd2, %rd3;
	ld.global.f32 	%f1, [%rd4];
	ld.global.f32 	%f2, [%rd4+4];
	ld.global.f32 	%f3, [%rd4+8];
	add.f32 	%f4, %f1, 0f00000000;
	add.f32 	%f5, %f2, 0f3F000000;
	add.f32 	%f6, %f3, 0f00000000;
	st.global.f32 	[%rd4], %f4;
	st.global.f32 	[%rd4+4], %f5;
	st.global.f32 	[%rd4+8], %f6;
	ret;

}


// ===== COMPILED SASS (sm_100) =====

	.target	sm_100

	.elftype	@"ET_EXEC"


//--------------------- .note.nv.tkinfo           --------------------------
	.section	.note.nv.tkinfo,"",@"SHT_NOTE"
	.sectionflags	@"SHF_NOTE_NV_TKINFO"
	.tkinfo
        /*0018*/ 	.word	0x00000002
        /*0030*/ 	.string	""
        /*0030*/ 	.string	"ptxas"
        /*0030*/ 	.string	"Cuda compilation tools, release 13.0, V13.0.88"
        /*0030*/ 	.string	"Build cuda_13.0.r13.0/compiler.36424714_0"
        /*0030*/ 	.string	"-arch sm_100 -m 64 "



//--------------------- .note.nv.cuinfo           --------------------------
	.section	.note.nv.cuinfo,"",@"SHT_NOTE"
	.sectionflags	@"SHF_NOTE_NV_CUINFO"
        /*0018*/ 	.short	0x0002
        /*001a*/ 	.short	0x0064
        /*001c*/ 	.short	0x0082
	.zero		2


//--------------------- .nv.info                  --------------------------
	.section	.nv.info,"",@"SHT_CUDA_INFO"
	.align	4


	//----- nvinfo : EIATTR_REGCOUNT
	.align		4
        /*0000*/ 	.byte	0x04, 0x2f
        /*0002*/ 	.short	(.L_1 - .L_0)
	.align		4
.L_0:
        /*0004*/ 	.word	index@(_Z12layoutKernelP6float3)
        /*0008*/ 	.word	0x0000000c


	//----- nvinfo : EIATTR_FRAME_SIZE
	.align		4
.L_1:
        /*000c*/ 	.byte	0x04, 0x11
        /*000e*/ 	.short	(.L_3 - .L_2)
	.align		4
.L_2:
        /*0010*/ 	.word	index@(_Z12layoutKernelP6float3)
        /*0014*/ 	.word	0x00000000


	//----- nvinfo : EIATTR_MIN_STACK_SIZE
	.align		4
.L_3:
        /*0018*/ 	.byte	0x04, 0x12
        /*001a*/ 	.short	(.L_5 - .L_4)
	.align		4
.L_4:
        /*001c*/ 	.word	index@(_Z12layoutKernelP6float3)
        /*0020*/ 	.word	0x00000000
.L_5:


//--------------------- .nv.compat                --------------------------
	.section	.nv.compat,"",@"SHT_CUDA_COMPAT_INFO"
	.align	4
        /*0000*/ 	.byte	0x02, 0x09, 0x00, 0x00, 0x02, 0x02, 0x01, 0x00, 0x02, 0x05, 0x05, 0x00, 0x03, 0x07, 0x01, 0x01
        /*0010*/ 	.byte	0x02, 0x03, 0x00, 0x00, 0x02, 0x06, 0x01, 0x00, 0x04, 0x0b, 0x08, 0x00, 0x09, 0x00, 0x00, 0x00
        /*0020*/ 	.byte	0x00, 0x00, 0x00, 0x00


//--------------------- .nv.info._Z12layoutKernelP6float3 --------------------------
	.section	.nv.info._Z12layoutKernelP6float3,"",@"SHT_CUDA_INFO"
	.sectionflags	@""
	.align	4


	//----- nvinfo : EIATTR_CUDA_API_VERSION
	.align		4
        /*0000*/ 	.byte	0x04, 0x37
        /*0002*/ 	.short	(.L_7 - .L_6)
.L_6:
        /*0004*/ 	.word	0x00000082


	//----- nvinfo : EIATTR_KPARAM_INFO
	.align		4
.L_7:
        /*0008*/ 	.byte	0x04, 0x17
        /*000a*/ 	.short	(.L_9 - .L_8)
.L_8:
        /*000c*/ 	.word	0x00000000
        /*0010*/ 	.short	0x0000
        /*0012*/ 	.short	0x0000
        /*0014*/ 	.byte	0x00, 0xf5, 0x21, 0x00


	//----- nvinfo : EIATTR_SPARSE_MMA_MASK
	.align		4
.L_9:
        /*0018*/ 	.byte	0x03, 0x50
        /*001a*/ 	.short	0x0000


	//----- nvinfo : EIATTR_MAXREG_COUNT
	.align		4
        /*001c*/ 	.byte	0x03, 0x1b
        /*001e*/ 	.short	0x00ff


	//----- nvinfo : EIATTR_MERCURY_ISA_VERSION
	.align		4
        /*0020*/ 	.byte	0x03, 0x5f
        /*0022*/ 	.short	0x0101


	//----- nvinfo : EIATTR_VRC_CTA_INIT_COUNT
	.align		4
        /*0024*/ 	.byte	0x02, 0x4a
	.zero		1
	.zero		1


	//----- nvinfo : EIATTR_EXIT_INSTR_OFFSETS
	.align		4
        /*0028*/ 	.byte	0x04, 0x1c
        /*002a*/ 	.short	(.L_11 - .L_10)


	//   ....[0]....
.L_10:
        /*002c*/ 	.word	0x00000170


	//----- nvinfo : EIATTR_CBANK_PARAM_SIZE
	.align		4
.L_11:
        /*0030*/ 	.byte	0x03, 0x19
        /*0032*/ 	.short	0x0008


	//----- nvinfo : EIATTR_PARAM_CBANK
	.align		4
        /*0034*/ 	.byte	0x04, 0x0a
        /*0036*/ 	.short	(.L_13 - .L_12)
	.align		4
.L_12:
        /*0038*/ 	.word	index@(.nv.constant0._Z12layoutKernelP6float3)
        /*003c*/ 	.short	0x0380
        /*003e*/ 	.short	0x0008


	//----- nvinfo : EIATTR_SW_WAR
	.align		4
.L_13:
        /*0040*/ 	.byte	0x04, 0x36
        /*0042*/ 	.short	(.L_15 - .L_14)
.L_14:
        /*0044*/ 	.word	0x00000008
.L_15:


//--------------------- .nv.callgraph             --------------------------
	.section	.nv.callgraph,"",@"SHT_CUDA_CALLGRAPH"
	.align	4
	.sectionentsize	8
	.align		4
        /*0000*/ 	.word	0x00000000
	.align		4
        /*0004*/ 	.word	0xffffffff
	.align		4
        /*0008*/ 	.word	0x00000000
	.align		4
        /*000c*/ 	.word	0xfffffffe
	.align		4
        /*0010*/ 	.word	0x00000000
	.align		4
        /*0014*/ 	.word	0xfffffffd
	.align		4
        /*0018*/ 	.word	0x00000000
	.align		4
        /*001c*/ 	.word	0xfffffffc


//--------------------- .text._Z12layoutKernelP6float3 --------------------------
	.section	.text._Z12layoutKernelP6float3,"ax",@progbits
	.align	128
        .global         _Z12layoutKernelP6float3
        .type           _Z12layoutKernelP6float3,@function
        .size           _Z12layoutKernelP6float3,(.L_x_1 - _Z12layoutKernelP6float3)
        .other          _Z12layoutKernelP6float3,@"STO_CUDA_ENTRY STV_DEFAULT"
_Z12layoutKernelP6float3:
.text._Z12layoutKernelP6float3:
[----:B------:R-:W-:Y:S01]  /*0000*/  LDC R1, c[0x0][0x37c] ;  /* 0x0000df00ff017b82 */ /* 0x000fe20000000800 */
[----:B------:R-:W0:Y:S01]  /*0010*/  S2R R7, SR_TID.Y ;  /* 0x0000000000077919 */ /* 0x000e220000002200 */
[----:B------:R-:W1:Y:S06]  /*0020*/  LDCU UR7, c[0x0][0x360] ;  /* 0x00006c00ff0777ac */ /* 0x000e6c0008000800 */
[----:B------:R-:W0:Y:S01]  /*0030*/  S2UR UR8, SR_CTAID.Y ;  /* 0x00000000000879c3 */ /* 0x000e220000002600 */
[----:B------:R-:W1:Y:S01]  /*0040*/  S2R R5, SR_TID.X ;  /* 0x0000000000057919 */ /* 0x000e620000002100 */
[----:B------:R-:W2:Y:S06]  /*0050*/  LDCU.64 UR4, c[0x0][0x358] ;  /* 0x00006b00ff0477ac */ /* 0x000eac0008000a00 */
[----:B------:R-:W0:Y:S08]  /*0060*/  LDC R0, c[0x0][0x364] ;  /* 0x0000d900ff007b82 */ /* 0x000e300000000800 */
[----:B------:R-:W3:Y:S08]  /*0070*/  S2UR UR6, SR_CTAID.X ;  /* 0x00000000000679c3 */ /* 0x000ef00000002500 */
[----:B------:R-:W3:Y:S08]  /*0080*/  LDC R9, c[0x0][0x370] ;  /* 0x0000dc00ff097b82 */ /* 0x000ef00000000800 */
[----:B------:R-:W4:Y:S01]  /*0090*/  LDC.64 R2, c[0x0][0x380] ;  /* 0x0000e000ff027b82 */ /* 0x000f220000000a00 */
[----:B0-----:R-:W-:-:S04]  /*00a0*/  IMAD R0, R0, UR8, R7 ;  /* 0x0000000800007c24 */ /* 0x001fc8000f8e0207 */
[----:B---3--:R-:W-:-:S04]  /*00b0*/  IMAD R0, R0, R9, UR6 ;  /* 0x0000000600007e24 */ /* 0x008fc8000f8e0209 */
[----:B-1----:R-:W-:-:S04]  /*00c0*/  IMAD R5, R0, UR7, R5 ;  /* 0x0000000700057c24 */ /* 0x002fc8000f8e0205 */
[----:B----4-:R-:W-:-:S05]  /*00d0*/  IMAD.WIDE.U32 R2, R5, 0xc, R2 ;  /* 0x0000000c05027825 */ /* 0x010fca00078e0002 */
[----:B--2---:R-:W2:Y:S04]  /*00e0*/  LDG.E R0, desc[UR4][R2.64] ;  /* 0x0000000402007981 */ /* 0x004ea8000c1e1900 */
[----:B------:R-:W3:Y:S04]  /*00f0*/  LDG.E R4, desc[UR4][R2.64+0x4] ;  /* 0x0000040402047981 */ /* 0x000ee8000c1e1900 */
[----:B------:R-:W4:Y:S01]  /*0100*/  LDG.E R5, desc[UR4][R2.64+0x8] ;  /* 0x0000080402057981 */ /* 0x000f22000c1e1900 */
[----:B--2---:R-:W-:Y:S01]  /*0110*/  FADD R7, RZ, R0 ;  /* 0x00000000ff077221 */ /* 0x004fe20000000000 */
[----:B---3--:R-:W-:-:S04]  /*0120*/  FADD R9, R4, 0.5 ;  /* 0x3f00000004097421 */ /* 0x008fc80000000000 */
[----:B------:R-:W-:Y:S01]  /*0130*/  STG.E desc[UR4][R2.64], R7 ;  /* 0x0000000702007986 */ /* 0x000fe2000c101904 */
[----:B----4-:R-:W-:-:S03]  /*0140*/  FADD R5, RZ, R5 ;  /* 0x00000005ff057221 */ /* 0x010fc60000000000 */
[----:B------:R-:W-:Y:S04]  /*0150*/  STG.E desc[UR4][R2.64+0x4], R9 ;  /* 0x0000040902007986 */ /* 0x000fe8000c101904 */
[----:B------:R-:W-:Y:S01]  /*0160*/  STG.E desc[UR4][R2.64+0x8], R5 ;  /* 0x0000080502007986 */ /* 0x000fe2000c101904 */
[----:B------:R-:W-:Y:S05]  /*0170*/  EXIT ;  /* 0x000000000000794d */ /* 0x000fea0003800000 */
.L_x_0:
[----:B------:R-:W-:-:S00]  /*0180*/  BRA `(.L_x_0) ;  /* 0xfffffffc00fc7947 */ /* 0x000fc0000383ffff */
[----:B------:R-:W-:-:S00]  /*0190*/  NOP ;  /* 0x0000000000007918 */ /* 0x000fc00000000000 */
        /* <DEDUP_REMOVED lines=14> */
.L_x_1:


//--------------------- .nv.shared.reserved.0     --------------------------
	.section	.nv.shared.reserved.0,"aw",@nobits
	.weak		__nv_reservedSMEM_offset_0_alias
	.size		__nv_reservedSMEM_offset_0_alias, 0, 64
	.other		__nv_reservedSMEM_offset_0_alias,@"STO_CUDA_RESERVED_SHARED STV_DEFAULT"
__nv_reservedSMEM_offset_0_alias:
	.zero		0
	.zero		64


//--------------------- .nv.constant0._Z12layoutKernelP6float3 --------------------------
	.section	.nv.constant0._Z12layoutKernelP6float3,"a",@progbits
	.sectionflags	@""
	.align	4
.nv.constant0._Z12layoutKernelP6float3:
	.zero		904


//--------------------- SYMBOLS --------------------------

	.type		.nv.reservedSmem.offset0,@object
	.size		.nv.reservedSmem.offset0,0x4
